//
// Generated by NVIDIA NVVM Compiler
//
// Compiler Build ID: CL-36424714
// Cuda compilation tools, release 13.0, V13.0.88
// Based on NVVM 20.0.0
//

.version 9.0
.target sm_100
.address_size 64

	// .globl	_Z7leibnizPfii

.visible .entry _Z7leibnizPfii(
	.param .u64 .ptr .align 1 _Z7leibnizPfii_param_0,
	.param .u32 _Z7leibnizPfii_param_1,
	.param .u32 _Z7leibnizPfii_param_2
)
{
	.reg .pred 	%p<8>;
	.reg .b32 	%r<41>;
	.reg .b32 	%f<34>;
	.reg .b64 	%rd<3>;

	ld.param.u64 	%rd1, [_Z7leibnizPfii_param_0];
	ld.param.u32 	%r19, [_Z7leibnizPfii_param_1];
	ld.param.u32 	%r20, [_Z7leibnizPfii_param_2];
	mov.u32 	%r21, %ctaid.x;
	mov.u32 	%r22, %ntid.x;
	mov.u32 	%r23, %tid.x;
	mad.lo.s32 	%r24, %r21, %r22, %r23;
	mul.lo.s32 	%r1, %r20, %r24;
	add.s32 	%r25, %r1, %r20;
	min.s32 	%r2, %r19, %r25;
	setp.ge.s32 	%p1, %r1, %r2;
	mov.f32 	%f33, 0f00000000;
	@%p1 bra 	$L__BB0_7;
	sub.s32 	%r26, %r2, %r1;
	and.b32  	%r3, %r26, 3;
	setp.eq.s32 	%p2, %r3, 0;
	mov.f32 	%f33, 0f00000000;
	mov.u32 	%r38, %r1;
	@%p2 bra 	$L__BB0_4;
	shl.b32 	%r36, %r1, 1;
	neg.s32 	%r35, %r3;
	mov.f32 	%f33, 0f00000000;
	mov.u32 	%r38, %r1;
$L__BB0_3:
	.pragma "nounroll";
	and.b32  	%r27, %r38, 1;
	setp.eq.b32 	%p3, %r27, 1;
	selp.f32 	%f14, 0fC0800000, 0f40800000, %p3;
	add.s32 	%r28, %r36, 1;
	cvt.rn.f32.s32 	%f15, %r28;
	div.rn.f32 	%f16, %f14, %f15;
	add.f32 	%f33, %f33, %f16;
	add.s32 	%r38, %r38, 1;
	add.s32 	%r36, %r36, 2;
	add.s32 	%r35, %r35, 1;
	setp.ne.s32 	%p4, %r35, 0;
	@%p4 bra 	$L__BB0_3;
$L__BB0_4:
	sub.s32 	%r29, %r1, %r2;
	setp.gt.u32 	%p5, %r29, -4;
	@%p5 bra 	$L__BB0_7;
	and.b32  	%r30, %r38, 1;
	setp.eq.b32 	%p6, %r30, 1;
	selp.f32 	%f5, 0fC0800000, 0f40800000, %p6;
	selp.f32 	%f6, 0f40800000, 0fC0800000, %p6;
	sub.s32 	%r40, %r38, %r2;
	shl.b32 	%r31, %r38, 1;
	add.s32 	%r39, %r31, 3;
$L__BB0_6:
	add.s32 	%r32, %r39, -2;
	cvt.rn.f32.s32 	%f17, %r32;
	div.rn.f32 	%f18, %f5, %f17;
	add.f32 	%f19, %f33, %f18;
	add.s32 	%r33, %r39, 4;
	cvt.rn.f32.s32 	%f20, %r39;
	div.rn.f32 	%f21, %f6, %f20;
	add.f32 	%f22, %f19, %f21;
	add.s32 	%r34, %r39, 2;
	cvt.rn.f32.s32 	%f23, %r34;
	div.rn.f32 	%f24, %f5, %f23;
	add.f32 	%f25, %f22, %f24;
	cvt.rn.f32.s32 	%f26, %r33;
	div.rn.f32 	%f27, %f6, %f26;
	add.f32 	%f33, %f25, %f27;
	add.s32 	%r40, %r40, 4;
	add.s32 	%r39, %r39, 8;
	setp.ne.s32 	%p7, %r40, 0;
	@%p7 bra 	$L__BB0_6;
$L__BB0_7:
	cvta.to.global.u64 	%rd2, %rd1;
	atom.global.add.f32 	%f28, [%rd2], %f33;
	ret;

}


// ===== COMPILED SASS (sm_100) =====

	.target	sm_100

	.elftype	@"ET_EXEC"


//--------------------- .note.nv.tkinfo           --------------------------
	.section	.note.nv.tkinfo,"",@"SHT_NOTE"
	.sectionflags	@"SHF_NOTE_NV_TKINFO"
	.tkinfo
        /*0018*/ 	.word	0x00000002
        /*0030*/ 	.string	""
        /*0030*/ 	.string	"ptxas"
        /*0030*/ 	.string	"Cuda compilation tools, release 13.0, V13.0.88"
        /*0030*/ 	.string	"Build cuda_13.0.r13.0/compiler.36424714_0"
        /*0030*/ 	.string	"-arch sm_100 -m 64 "



//--------------------- .note.nv.cuinfo           --------------------------
	.section	.note.nv.cuinfo,"",@"SHT_NOTE"
	.sectionflags	@"SHF_NOTE_NV_CUINFO"
        /*0018*/ 	.short	0x0002
        /*001a*/ 	.short	0x0064
        /*001c*/ 	.short	0x0082
	.zero		2


//--------------------- .nv.info                  --------------------------
	.section	.nv.info,"",@"SHT_CUDA_INFO"
	.align	4


	//----- nvinfo : EIATTR_REGCOUNT
	.align		4
        /*0000*/ 	.byte	0x04, 0x2f
        /*0002*/ 	.short	(.L_1 - .L_0)
	.align		4
.L_0:
        /*0004*/ 	.word	index@(_Z7leibnizPfii)
        /*0008*/ 	.word	0x00000013


	//----- nvinfo : EIATTR_FRAME_SIZE
	.align		4
.L_1:
        /*000c*/ 	.byte	0x04, 0x11
        /*000e*/ 	.short	(.L_3 - .L_2)
	.align		4
.L_2:
        /*0010*/ 	.word	index@($__internal_0_$__cuda_sm3x_div_rn_noftz_f32_slowpath)
        /*0014*/ 	.word	0x00000000


	//----- nvinfo : EIATTR_FRAME_SIZE
	.align		4
.L_3:
        /*0018*/ 	.byte	0x04, 0x11
        /*001a*/ 	.short	(.L_5 - .L_4)
	.align		4
.L_4:
        /*001c*/ 	.word	index@(_Z7leibnizPfii)
        /*0020*/ 	.word	0x00000000


	//----- nvinfo : EIATTR_MIN_STACK_SIZE
	.align		4
.L_5:
        /*0024*/ 	.byte	0x04, 0x12
        /*0026*/ 	.short	(.L_7 - .L_6)
	.align		4
.L_6:
        /*0028*/ 	.word	index@(_Z7leibnizPfii)
        /*002c*/ 	.word	0x00000000
.L_7:


//--------------------- .nv.compat                --------------------------
	.section	.nv.compat,"",@"SHT_CUDA_COMPAT_INFO"
	.align	4
        /*0000*/ 	.byte	0x02, 0x09, 0x00, 0x00, 0x02, 0x02, 0x01, 0x00, 0x02, 0x05, 0x05, 0x00, 0x03, 0x07, 0x01, 0x01
        /*0010*/ 	.byte	0x02, 0x03, 0x00, 0x00, 0x02, 0x06, 0x01, 0x00, 0x04, 0x0b, 0x08, 0x00, 0x01, 0x00, 0x00, 0x00
        /*0020*/ 	.byte	0x00, 0x00, 0x00, 0x00


//--------------------- .nv.info._Z7leibnizPfii   --------------------------
	.section	.nv.info._Z7leibnizPfii,"",@"SHT_CUDA_INFO"
	.sectionflags	@""
	.align	4


	//----- nvinfo : EIATTR_CUDA_API_VERSION
	.align		4
        /*0000*/ 	.byte	0x04, 0x37
        /*0002*/ 	.short	(.L_9 - .L_8)
.L_8:
        /*0004*/ 	.word	0x00000082


	//----- nvinfo : EIATTR_KPARAM_INFO
	.align		4
.L_9:
        /*0008*/ 	.byte	0x04, 0x17
        /*000a*/ 	.short	(.L_11 - .L_10)
.L_10:
        /*000c*/ 	.word	0x00000000
        /*0010*/ 	.short	0x0002
        /*0012*/ 	.short	0x000c
        /*0014*/ 	.byte	0x00, 0xf0, 0x11, 0x00


	//----- nvinfo : EIATTR_KPARAM_INFO
	.align		4
.L_11:
        /*0018*/ 	.byte	0x04, 0x17
        /*001a*/ 	.short	(.L_13 - .L_12)
.L_12:
        /*001c*/ 	.word	0x00000000
        /*0020*/ 	.short	0x0001
        /*0022*/ 	.short	0x0008
        /*0024*/ 	.byte	0x00, 0xf0, 0x11, 0x00


	//----- nvinfo : EIATTR_KPARAM_INFO
	.align		4
.L_13:
        /*0028*/ 	.byte	0x04, 0x17
        /*002a*/ 	.short	(.L_15 - .L_14)
.L_14:
        /*002c*/ 	.word	0x00000000
        /*0030*/ 	.short	0x0000
        /*0032*/ 	.short	0x0000
        /*0034*/ 	.byte	0x00, 0xf5, 0x21, 0x00


	//----- nvinfo : EIATTR_SPARSE_MMA_MASK
	.align		4
.L_15:
        /*0038*/ 	.byte	0x03, 0x50
        /*003a*/ 	.short	0x0000


	//----- nvinfo : EIATTR_MAXREG_COUNT
	.align		4
        /*003c*/ 	.byte	0x03, 0x1b
        /*003e*/ 	.short	0x00ff


	//----- nvinfo : EIATTR_MERCURY_ISA_VERSION
	.align		4
        /*0040*/ 	.byte	0x03, 0x5f
        /*0042*/ 	.short	0x0101


	//----- nvinfo : EIATTR_VRC_CTA_INIT_COUNT
	.align		4
        /*0044*/ 	.byte	0x02, 0x4a
	.zero		1
	.zero		1


	//----- nvinfo : EIATTR_EXIT_INSTR_OFFSETS
	.align		4
        /*0048*/ 	.byte	0x04, 0x1c
        /*004a*/ 	.short	(.L_17 - .L_16)


	//   ....[0]....
.L_16:
        /*004c*/ 	.word	0x00000870


	//----- nvinfo : EIATTR_CRS_STACK_SIZE
	.align		4
.L_17:
        /*0050*/ 	.byte	0x04, 0x1e
        /*0052*/ 	.short	(.L_19 - .L_18)
.L_18:
        /*0054*/ 	.word	0x00000000


	//----- nvinfo : EIATTR_CBANK_PARAM_SIZE
	.align		4
.L_19:
        /*0058*/ 	.byte	0x03, 0x19
        /*005a*/ 	.short	0x0010


	//----- nvinfo : EIATTR_PARAM_CBANK
	.align		4
        /*005c*/ 	.byte	0x04, 0x0a
        /*005e*/ 	.short	(.L_21 - .L_20)
	.align		4
.L_20:
        /*0060*/ 	.word	index@(.nv.constant0._Z7leibnizPfii)
        /*0064*/ 	.short	0x0380
        /*0066*/ 	.short	0x0010


	//----- nvinfo : EIATTR_SW_WAR
	.align		4
.L_21:
        /*0068*/ 	.byte	0x04, 0x36
        /*006a*/ 	.short	(.L_23 - .L_22)
.L_22:
        /*006c*/ 	.word	0x00000008
.L_23:


//--------------------- .nv.callgraph             --------------------------
	.section	.nv.callgraph,"",@"SHT_CUDA_CALLGRAPH"
	.align	4
	.sectionentsize	8
	.align		4
        /*0000*/ 	.word	0x00000000
	.align		4
        /*0004*/ 	.word	0xffffffff
	.align		4
        /*0008*/ 	.word	0x00000000
	.align		4
        /*000c*/ 	.word	0xfffffffe
	.align		4
        /*0010*/ 	.word	0x00000000
	.align		4
        /*0014*/ 	.word	0xfffffffd
	.align		4
        /*0018*/ 	.word	0x00000000
	.align		4
        /*001c*/ 	.word	0xfffffffc


//--------------------- .text._Z7leibnizPfii      --------------------------
	.section	.text._Z7leibnizPfii,"ax",@progbits
	.align	128
        .global         _Z7leibnizPfii
        .type           _Z7leibnizPfii,@function
        .size           _Z7leibnizPfii,(.L_x_28 - _Z7leibnizPfii)
        .other          _Z7leibnizPfii,@"STO_CUDA_ENTRY STV_DEFAULT"
_Z7leibnizPfii:
.text._Z7leibnizPfii:
[----:B------:R-:W-:Y:S01]  /*0000*/  LDC R1, c[0x0][0x37c] ;  /* 0x0000df00ff017b82 */ /* 0x000fe20000000800 */
[----:B------:R-:W0:Y:S07]  /*0010*/  S2R R3, SR_TID.X ;  /* 0x0000000000037919 */ /* 0x000e2e0000002100 */
[----:B------:R-:W0:Y:S01]  /*0020*/  S2UR UR4, SR_CTAID.X ;  /* 0x00000000000479c3 */ /* 0x000e220000002500 */
[----:B------:R-:W-:Y:S01]  /*0030*/  BSSY.RECONVERGENT B0, `(.L_x_0) ;  /* 0x0000081000007945 */ /* 0x000fe20003800200 */
[----:B------:R-:W-:-:S06]  /*0040*/  IMAD.MOV.U32 R5, RZ, RZ, RZ ;  /* 0x000000ffff057224 */ /* 0x000fcc00078e00ff */
[----:B------:R-:W0:Y:S08]  /*0050*/  LDC R0, c[0x0][0x360] ;  /* 0x0000d800ff007b82 */ /* 0x000e300000000800 */
[----:B------:R-:W1:Y:S01]  /*0060*/  LDC.64 R6, c[0x0][0x388] ;  /* 0x0000e200ff067b82 */ /* 0x000e620000000a00 */
[----:B0-----:R-:W-:Y:S01]  /*0070*/  IMAD R0, R0, UR4, R3 ;  /* 0x0000000400007c24 */ /* 0x001fe2000f8e0203 */
[----:B------:R-:W0:Y:S03]  /*0080*/  LDCU.64 UR4, c[0x0][0x358] ;  /* 0x00006b00ff0477ac */ /* 0x000e260008000a00 */
[----:B-1----:R-:W-:-:S05]  /*0090*/  IMAD R0, R0, R7, RZ ;  /* 0x0000000700007224 */ /* 0x002fca00078e02ff */
[----:B------:R-:W-:-:S04]  /*00a0*/  VIADDMNMX R7, R0, R7, R6, PT ;  /* 0x0000000700077246 */ /* 0x000fc80003800106 */
[----:B------:R-:W-:-:S13]  /*00b0*/  ISETP.GE.AND P0, PT, R0, R7, PT ;  /* 0x000000070000720c */ /* 0x000fda0003f06270 */
[----:B0-----:R-:W-:Y:S05]  /*00c0*/  @P0 BRA `(.L_x_1) ;  /* 0x0000000400dc0947 */ /* 0x001fea0003800000 */
[----:B------:R-:W-:Y:S01]  /*00d0*/  IMAD.IADD R2, R7, 0x1, -R0 ;  /* 0x0000000107027824 */ /* 0x000fe200078e0a00 */
[----:B------:R-:W-:Y:S01]  /*00e0*/  BSSY.RECONVERGENT B1, `(.L_x_2) ;  /* 0x0000022000017945 */ /* 0x000fe20003800200 */
[----:B------:R-:W-:-:S03]  /*00f0*/  IMAD.MOV.U32 R5, RZ, RZ, RZ ;  /* 0x000000ffff057224 */ /* 0x000fc600078e00ff */
[----:B------:R-:W-:Y:S02]  /*0100*/  LOP3.LUT P0, R6, R2, 0x3, RZ, 0xc0, !PT ;  /* 0x0000000302067812 */ /* 0x000fe4000780c0ff */
[----:B------:R-:W-:-:S11]  /*0110*/  MOV R2, R0 ;  /* 0x0000000000027202 */ /* 0x000fd60000000f00 */
[----:B------:R-:W-:Y:S05]  /*0120*/  @!P0 BRA `(.L_x_3) ;  /* 0x0000000000748947 */ /* 0x000fea0003800000 */
[----:B------:R-:W-:Y:S01]  /*0130*/  IMAD.MOV R6, RZ, RZ, -R6 ;  /* 0x000000ffff067224 */ /* 0x000fe200078e0a06 */
[----:B------:R-:W-:Y:S01]  /*0140*/  MOV R2, R0 ;  /* 0x0000000000027202 */ /* 0x000fe20000000f00 */
[----:B------:R-:W-:Y:S02]  /*0150*/  IMAD.SHL.U32 R10, R0, 0x2, RZ ;  /* 0x00000002000a7824 */ /* 0x000fe400078e00ff */
[----:B------:R-:W-:-:S07]  /*0160*/  IMAD.MOV.U32 R5, RZ, RZ, RZ ;  /* 0x000000ffff057224 */ /* 0x000fce00078e00ff */
.L_x_6:
[----:B------:R-:W-:Y:S01]  /*0170*/  VIADD R3, R10, 0x1 ;  /* 0x000000010a037836 */ /* 0x000fe20000000000 */
[----:B------:R-:W-:Y:S01]  /*0180*/  BSSY.RECONVERGENT B2, `(.L_x_4) ;  /* 0x0000013000027945 */ /* 0x000fe20003800200 */
[----:B------:R-:W-:Y:S02]  /*0190*/  IMAD.MOV.U32 R8, RZ, RZ, 0x40800000 ;  /* 0x40800000ff087424 */ /* 0x000fe400078e00ff */
[----:B------:R-:W-:Y:S01]  /*01a0*/  VIADD R6, R6, 0x1 ;  /* 0x0000000106067836 */ /* 0x000fe20000000000 */
[----:B------:R-:W-:Y:S02]  /*01b0*/  I2FP.F32.S32 R12, R3 ;  /* 0x00000003000c7245 */ /* 0x000fe40000201400 */
[----:B------:R-:W-:Y:S02]  /*01c0*/  LOP3.LUT R3, R2, 0x1, RZ, 0xc0, !PT ;  /* 0x0000000102037812 */ /* 0x000fe400078ec0ff */
[----:B------:R-:W0:Y:S01]  /*01d0*/  MUFU.RCP R4, R12 ;  /* 0x0000000c00047308 */ /* 0x000e220000001000 */
[----:B------:R-:W-:-:S02]  /*01e0*/  ISETP.NE.AND P2, PT, R6, RZ, PT ;  /* 0x000000ff0600720c */ /* 0x000fc40003f45270 */
[----:B------:R-:W-:-:S04]  /*01f0*/  ISETP.NE.U32.AND P0, PT, R3, 0x1, PT ;  /* 0x000000010300780c */ /* 0x000fc80003f05070 */
[----:B------:R-:W-:-:S08]  /*0200*/  FSEL R3, -R8, 4, !P0 ;  /* 0x4080000008037808 */ /* 0x000fd00004000100 */
[----:B------:R-:W1:Y:S01]  /*0210*/  FCHK P0, R3, R12 ;  /* 0x0000000c03007302 */ /* 0x000e620000000000 */
[----:B0-----:R-:W-:-:S04]  /*0220*/  FFMA R9, -R12, R4, 1 ;  /* 0x3f8000000c097423 */ /* 0x001fc80000000104 */
[----:B------:R-:W-:-:S04]  /*0230*/  FFMA R4, R4, R9, R4 ;  /* 0x0000000904047223 */ /* 0x000fc80000000004 */
[----:B------:R-:W-:-:S04]  /*0240*/  FFMA R9, R3, R4, RZ ;  /* 0x0000000403097223 */ /* 0x000fc800000000ff */
[----:B------:R-:W-:-:S04]  /*0250*/  FFMA R8, -R12, R9, R3 ;  /* 0x000000090c087223 */ /* 0x000fc80000000103 */
[----:B------:R-:W-:Y:S01]  /*0260*/  FFMA R4, R4, R8, R9 ;  /* 0x0000000804047223 */ /* 0x000fe20000000009 */
[----:B-1----:R-:W-:Y:S06]  /*0270*/  @!P0 BRA `(.L_x_5) ;  /* 0x00000000000c8947 */ /* 0x002fec0003800000 */
[----:B------:R-:W-:Y:S02]  /*0280*/  MOV R4, R12 ;  /* 0x0000000c00047202 */ /* 0x000fe40000000f00 */
[----:B------:R-:W-:-:S07]  /*0290*/  MOV R8, 0x2b0 ;  /* 0x000002b000087802 */ /* 0x000fce0000000f00 */
[----:B------:R-:W-:Y:S05]  /*02a0*/  CALL.REL.NOINC `($__internal_0_$__cuda_sm3x_div_rn_noftz_f32_slowpath) ;  /* 0x0000000400747944 */ /* 0x000fea0003c00000 */
.L_x_5:
[----:B------:R-:W-:Y:S05]  /*02b0*/  BSYNC.RECONVERGENT B2 ;  /* 0x0000000000027941 */ /* 0x000fea0003800200 */
.L_x_4:
[----:B------:R-:W-:Y:S01]  /*02c0*/  FADD R5, R4, R5 ;  /* 0x0000000504057221 */ /* 0x000fe20000000000 */
[----:B------:R-:W-:Y:S02]  /*02d0*/  VIADD R2, R2, 0x1 ;  /* 0x0000000102027836 */ /* 0x000fe40000000000 */
[----:B------:R-:W-:Y:S01]  /*02e0*/  VIADD R10, R10, 0x2 ;  /* 0x000000020a0a7836 */ /* 0x000fe20000000000 */
[----:B------:R-:W-:Y:S06]  /*02f0*/  @P2 BRA `(.L_x_6) ;  /* 0xfffffffc009c2947 */ /* 0x000fec000383ffff */
.L_x_3:
[----:B------:R-:W-:Y:S05]  /*0300*/  BSYNC.RECONVERGENT B1 ;  /* 0x0000000000017941 */ /* 0x000fea0003800200 */
.L_x_2:
[----:B------:R-:W-:-:S05]  /*0310*/  IMAD.IADD R0, R0, 0x1, -R7 ;  /* 0x0000000100007824 */ /* 0x000fca00078e0a07 */
[----:B------:R-:W-:-:S13]  /*0320*/  ISETP.GT.U32.AND P0, PT, R0, -0x4, PT ;  /* 0xfffffffc0000780c */ /* 0x000fda0003f04070 */
[----:B------:R-:W-:Y:S05]  /*0330*/  @P0 BRA `(.L_x_1) ;  /* 0x0000000400400947 */ /* 0x000fea0003800000 */
[----:B------:R-:W-:Y:S01]  /*0340*/  HFMA2 R3, -RZ, RZ, 2.25, 0 ;  /* 0x40800000ff037431 */ /* 0x000fe200000001ff */
[C---:B------:R-:W-:Y:S01]  /*0350*/  LOP3.LUT R0, R2.reuse, 0x1, RZ, 0xc0, !PT ;  /* 0x0000000102007812 */ /* 0x040fe200078ec0ff */
[C---:B------:R-:W-:Y:S01]  /*0360*/  IMAD.IADD R6, R2.reuse, 0x1, -R7 ;  /* 0x0000000102067824 */ /* 0x040fe200078e0a07 */
[----:B------:R-:W-:Y:S02]  /*0370*/  LEA R7, R2, 0x3, 0x1 ;  /* 0x0000000302077811 */ /* 0x000fe400078e08ff */
[----:B------:R-:W-:-:S04]  /*0380*/  ISETP.NE.U32.AND P0, PT, R0, 0x1, PT ;  /* 0x000000010000780c */ /* 0x000fc80003f05070 */
[C---:B------:R-:W-:Y:S02]  /*0390*/  FSEL R0, -R3.reuse, 4, !P0 ;  /* 0x4080000003007808 */ /* 0x040fe40004000100 */
[----:B------:R-:W-:-:S07]  /*03a0*/  FSEL R2, R3, -4, !P0 ;  /* 0xc080000003027808 */ /* 0x000fce0004000000 */
.L_x_15:
[----:B------:R-:W-:Y:S01]  /*03b0*/  VIADD R3, R7, 0xfffffffe ;  /* 0xfffffffe07037836 */ /* 0x000fe20000000000 */
[----:B------:R-:W-:Y:S01]  /*03c0*/  BSSY.RECONVERGENT B1, `(.L_x_7) ;  /* 0x0000010000017945 */ /* 0x000fe20003800200 */
[----:B------:R-:W-:-:S03]  /*03d0*/  VIADD R6, R6, 0x4 ;  /* 0x0000000406067836 */ /* 0x000fc60000000000 */
[----:B------:R-:W-:Y:S02]  /*03e0*/  I2FP.F32.S32 R9, R3 ;  /* 0x0000000300097245 */ /* 0x000fe40000201400 */
[----:B------:R-:W-:Y:S02]  /*03f0*/  ISETP.NE.AND P2, PT, R6, RZ, PT ;  /* 0x000000ff0600720c */ /* 0x000fe40003f45270 */
[----:B------:R-:W0:Y:S08]  /*0400*/  MUFU.RCP R3, R9 ;  /* 0x0000000900037308 */ /* 0x000e300000001000 */
[----:B------:R-:W1:Y:S01]  /*0410*/  FCHK P0, R0, R9 ;  /* 0x0000000900007302 */ /* 0x000e620000000000 */
[----:B0-----:R-:W-:-:S04]  /*0420*/  FFMA R4, -R9, R3, 1 ;  /* 0x3f80000009047423 */ /* 0x001fc80000000103 */
[----:B------:R-:W-:-:S04]  /*0430*/  FFMA R3, R3, R4, R3 ;  /* 0x0000000403037223 */ /* 0x000fc80000000003 */
[----:B------:R-:W-:-:S04]  /*0440*/  FFMA R4, R0, R3, RZ ;  /* 0x0000000300047223 */ /* 0x000fc800000000ff */
[----:B------:R-:W-:-:S04]  /*0450*/  FFMA R8, -R9, R4, R0 ;  /* 0x0000000409087223 */ /* 0x000fc80000000100 */
[----:B------:R-:W-:Y:S01]  /*0460*/  FFMA R4, R3, R8, R4 ;  /* 0x0000000803047223 */ /* 0x000fe20000000004 */
[----:B-1----:R-:W-:Y:S06]  /*0470*/  @!P0 BRA `(.L_x_8) ;  /* 0x0000000000108947 */ /* 0x002fec0003800000 */
[----:B------:R-:W-:Y:S01]  /*0480*/  MOV R4, R9 ;  /* 0x0000000900047202 */ /* 0x000fe20000000f00 */
[----:B------:R-:W-:Y:S01]  /*0490*/  IMAD.MOV.U32 R3, RZ, RZ, R0 ;  /* 0x000000ffff037224 */ /* 0x000fe200078e0000 */
[----:B------:R-:W-:-:S07]  /*04a0*/  MOV R8, 0x4c0 ;  /* 0x000004c000087802 */ /* 0x000fce0000000f00 */
[----:B------:R-:W-:Y:S05]  /*04b0*/  CALL.REL.NOINC `($__internal_0_$__cuda_sm3x_div_rn_noftz_f32_slowpath) ;  /* 0x0000000000f07944 */ /* 0x000fea0003c00000 */
.L_x_8:
[----:B------:R-:W-:Y:S05]  /*04c0*/  BSYNC.RECONVERGENT B1 ;  /* 0x0000000000017941 */ /* 0x000fea0003800200 */
.L_x_7:
[----:B------:R-:W-:Y:S01]  /*04d0*/  I2FP.F32.S32 R11, R7 ;  /* 0x00000007000b7245 */ /* 0x000fe20000201400 */
[----:B------:R-:W-:Y:S01]  /*04e0*/  BSSY.RECONVERGENT B1, `(.L_x_9) ;  /* 0x0000010000017945 */ /* 0x000fe20003800200 */
[----:B------:R-:W-:Y:S01]  /*04f0*/  FADD R5, R4, R5 ;  /* 0x0000000504057221 */ /* 0x000fe20000000000 */
[----:B------:R-:W-:Y:S01]  /*0500*/  VIADD R10, R7, 0x4 ;  /* 0x00000004070a7836 */ /* 0x000fe20000000000 */
        /* <DEDUP_REMOVED lines=8> */
[----:B------:R-:W-:Y:S01]  /*0590*/  IMAD.MOV.U32 R4, RZ, RZ, R11 ;  /* 0x000000ffff047224 */ /* 0x000fe200078e000b */
[----:B------:R-:W-:Y:S02]  /*05a0*/  MOV R3, R2 ;  /* 0x0000000200037202 */ /* 0x000fe40000000f00 */
[----:B------:R-:W-:-:S07]  /*05b0*/  MOV R8, 0x5d0 ;  /* 0x000005d000087802 */ /* 0x000fce0000000f00 */
[----:B------:R-:W-:Y:S05]  /*05c0*/  CALL.REL.NOINC `($__internal_0_$__cuda_sm3x_div_rn_noftz_f32_slowpath) ;  /* 0x0000000000ac7944 */ /* 0x000fea0003c00000 */
[----:B------:R-:W-:-:S07]  /*05d0*/  IMAD.MOV.U32 R8, RZ, RZ, R4 ;  /* 0x000000ffff087224 */ /* 0x000fce00078e0004 */
.L_x_10:
[----:B------:R-:W-:Y:S05]  /*05e0*/  BSYNC.RECONVERGENT B1 ;  /* 0x0000000000017941 */ /* 0x000fea0003800200 */
.L_x_9:
[----:B------:R-:W-:Y:S01]  /*05f0*/  VIADD R3, R7, 0x2 ;  /* 0x0000000207037836 */ /* 0x000fe20000000000 */
[----:B------:R-:W-:Y:S01]  /*0600*/  BSSY.RECONVERGENT B1, `(.L_x_11) ;  /* 0x000000f000017945 */ /* 0x000fe20003800200 */
[----:B------:R-:W-:-:S03]  /*0610*/  FADD R5, R5, R8 ;  /* 0x0000000805057221 */ /* 0x000fc60000000000 */
[----:B------:R-:W-:-:S04]  /*0620*/  I2FP.F32.S32 R11, R3 ;  /* 0x00000003000b7245 */ /* 0x000fc80000201400 */
        /* <DEDUP_REMOVED lines=12> */
.L_x_12:
[----:B------:R-:W-:Y:S05]  /*06f0*/  BSYNC.RECONVERGENT B1 ;  /* 0x0000000000017941 */ /* 0x000fea0003800200 */
.L_x_11:
[----:B------:R-:W-:Y:S01]  /*0700*/  I2FP.F32.S32 R11, R10 ;  /* 0x0000000a000b7245 */ /* 0x000fe20000201400 */
[----:B------:R-:W-:Y:S01]  /*0710*/  BSSY.RECONVERGENT B1, `(.L_x_13) ;  /* 0x000000f000017945 */ /* 0x000fe20003800200 */
[----:B------:R-:W-:Y:S02]  /*0720*/  FADD R5, R5, R4 ;  /* 0x0000000405057221 */ /* 0x000fe40000000000 */
        /* <DEDUP_REMOVED lines=9> */
[----:B------:R-:W-:Y:S01]  /*07c0*/  MOV R8, 0x7f0 ;  /* 0x000007f000087802 */ /* 0x000fe20000000f00 */
[----:B------:R-:W-:-:S07]  /*07d0*/  IMAD.MOV.U32 R3, RZ, RZ, R2 ;  /* 0x000000ffff037224 */ /* 0x000fce00078e0002 */
[----:B------:R-:W-:Y:S05]  /*07e0*/  CALL.REL.NOINC `($__internal_0_$__cuda_sm3x_div_rn_noftz_f32_slowpath) ;  /* 0x0000000000247944 */ /* 0x000fea0003c00000 */
[----:B------:R-:W-:-:S07]  /*07f0*/  IMAD.MOV.U32 R8, RZ, RZ, R4 ;  /* 0x000000ffff087224 */ /* 0x000fce00078e0004 */
.L_x_14:
[----:B------:R-:W-:Y:S05]  /*0800*/  BSYNC.RECONVERGENT B1 ;  /* 0x0000000000017941 */ /* 0x000fea0003800200 */
.L_x_13:
[----:B------:R-:W-:Y:S01]  /*0810*/  FADD R5, R5, R8 ;  /* 0x0000000805057221 */ /* 0x000fe20000000000 */
[----:B------:R-:W-:Y:S01]  /*0820*/  IADD3 R7, PT, PT, R7, 0x8, RZ ;  /* 0x0000000807077810 */ /* 0x000fe20007ffe0ff */
[----:B------:R-:W-:Y:S06]  /*0830*/  @P2 BRA `(.L_x_15) ;  /* 0xfffffff800dc2947 */ /* 0x000fec000383ffff */
.L_x_1:
[----:B------:R-:W-:Y:S05]  /*0840*/  BSYNC.RECONVERGENT B0 ;  /* 0x0000000000007941 */ /* 0x000fea0003800200 */
.L_x_0:
[----:B------:R-:W0:Y:S02]  /*0850*/  LDC.64 R2, c[0x0][0x380] ;  /* 0x0000e000ff027b82 */ /* 0x000e240000000a00 */
[----:B0-----:R-:W-:Y:S01]  /*0860*/  REDG.E.ADD.F32.FTZ.RN.STRONG.GPU desc[UR4][R2.64], R5 ;  /* 0x00000005020079a6 */ /* 0x001fe2000c12f304 */
[----:B------:R-:W-:Y:S05]  /*0870*/  EXIT ;  /* 0x000000000000794d */ /* 0x000fea0003800000 */
        .weak           $__internal_0_$__cuda_sm3x_div_rn_noftz_f32_slowpath
        .type           $__internal_0_$__cuda_sm3x_div_rn_noftz_f32_slowpath,@function
        .size           $__internal_0_$__cuda_sm3x_div_rn_noftz_f32_slowpath,(.L_x_28 - $__internal_0_$__cuda_sm3x_div_rn_noftz_f32_slowpath)
$__internal_0_$__cuda_sm3x_div_rn_noftz_f32_slowpath:
[----:B------:R-:W-:Y:S01]  /*0880*/  SHF.R.U32.HI R9, RZ, 0x17, R4 ;  /* 0x00000017ff097819 */ /* 0x000fe20000011604 */
[----:B------:R-:W-:Y:S01]  /*0890*/  BSSY.RECONVERGENT B3, `(.L_x_16) ;  /* 0x0000062000037945 */ /* 0x000fe20003800200 */
[----:B------:R-:W-:Y:S02]  /*08a0*/  SHF.R.U32.HI R11, RZ, 0x17, R3 ;  /* 0x00000017ff0b7819 */ /* 0x000fe40000011603 */
[----:B------:R-:W-:Y:S02]  /*08b0*/  LOP3.LUT R9, R9, 0xff, RZ, 0xc0, !PT ;  /* 0x000000ff09097812 */ /* 0x000fe400078ec0ff */
[----:B------:R-:W-:-:S03]  /*08c0*/  LOP3.LUT R14, R11, 0xff, RZ, 0xc0, !PT ;  /* 0x000000ff0b0e7812 */ /* 0x000fc600078ec0ff */
[----:B------:R-:W-:Y:S02]  /*08d0*/  VIADD R13, R9, 0xffffffff ;  /* 0xffffffff090d7836 */ /* 0x000fe40000000000 */
[----:B------:R-:W-:-:S03]  /*08e0*/  VIADD R12, R14, 0xffffffff ;  /* 0xffffffff0e0c7836 */ /* 0x000fc60000000000 */
[----:B------:R-:W-:-:S04]  /*08f0*/  ISETP.GT.U32.AND P0, PT, R13, 0xfd, PT ;  /* 0x000000fd0d00780c */ /* 0x000fc80003f04070 */
[----:B------:R-:W-:-:S13]  /*0900*/  ISETP.GT.U32.OR P0, PT, R12, 0xfd, P0 ;  /* 0x000000fd0c00780c */ /* 0x000fda0000704470 */
[----:B------:R-:W-:Y:S01]  /*0910*/  @!P0 IMAD.MOV.U32 R11, RZ, RZ, RZ ;  /* 0x000000ffff0b8224 */ /* 0x000fe200078e00ff */
[----:B------:R-:W-:Y:S06]  /*0920*/  @!P0 BRA `(.L_x_17) ;  /* 0x00000000005c8947 */ /* 0x000fec0003800000 */
[----:B------:R-:W-:Y:S02]  /*0930*/  FSETP.GTU.FTZ.AND P0, PT, |R3|, +INF , PT ;  /* 0x7f8000000300780b */ /* 0x000fe40003f1c200 */
[----:B------:R-:W-:-:S04]  /*0940*/  FSETP.GTU.FTZ.AND P1, PT, |R4|, +INF , PT ;  /* 0x7f8000000400780b */ /* 0x000fc80003f3c200 */
[----:B------:R-:W-:-:S13]  /*0950*/  PLOP3.LUT P0, PT, P0, P1, PT, 0xf8, 0x8f ;  /* 0x00000000008f781c */ /* 0x000fda0000703f70 */
[----:B------:R-:W-:Y:S05]  /*0960*/  @P0 BRA `(.L_x_18) ;  /* 0x00000004004c0947 */ /* 0x000fea0003800000 */
[----:B------:R-:W-:-:S13]  /*0970*/  LOP3.LUT P0, RZ, R4, 0x7fffffff, R3, 0xc8, !PT ;  /* 0x7fffffff04ff7812 */ /* 0x000fda000780c803 */
[----:B------:R-:W-:Y:S05]  /*0980*/  @!P0 BRA `(.L_x_19) ;  /* 0x00000004003c8947 */ /* 0x000fea0003800000 */
[C---:B------:R-:W-:Y:S02]  /*0990*/  FSETP.NEU.FTZ.AND P3, PT, |R3|.reuse, +INF , PT ;  /* 0x7f8000000300780b */ /* 0x040fe40003f7d200 */
[----:B------:R-:W-:Y:S02]  /*09a0*/  FSETP.NEU.FTZ.AND P1, PT, |R4|, +INF , PT ;  /* 0x7f8000000400780b */ /* 0x000fe40003f3d200 */
[----:B------:R-:W-:-:S11]  /*09b0*/  FSETP.NEU.FTZ.AND P0, PT, |R3|, +INF , PT ;  /* 0x7f8000000300780b */ /* 0x000fd60003f1d200 */
[----:B------:R-:W-:Y:S05]  /*09c0*/  @!P1 BRA !P3, `(.L_x_19) ;  /* 0x00000004002c9947 */ /* 0x000fea0005800000 */
[----:B------:R-:W-:-:S04]  /*09d0*/  LOP3.LUT P3, RZ, R3, 0x7fffffff, RZ, 0xc0, !PT ;  /* 0x7fffffff03ff7812 */ /* 0x000fc8000786c0ff */
[----:B------:R-:W-:-:S13]  /*09e0*/  PLOP3.LUT P1, PT, P1, P3, PT, 0x2f, 0xf2 ;  /* 0x0000000000f2781c */ /* 0x000fda0000f26577 */
[----:B------:R-:W-:Y:S05]  /*09f0*/  @P1 BRA `(.L_x_20) ;  /* 0x0000000400181947 */ /* 0x000fea0003800000 */
[----:B------:R-:W-:-:S04]  /*0a00*/  LOP3.LUT P1, RZ, R4, 0x7fffffff, RZ, 0xc0, !PT ;  /* 0x7fffffff04ff7812 */ /* 0x000fc8000782c0ff */
[----:B------:R-:W-:-:S13]  /*0a10*/  PLOP3.LUT P0, PT, P0, P1, PT, 0x2f, 0xf2 ;  /* 0x0000000000f2781c */ /* 0x000fda0000702577 */
[----:B------:R-:W-:Y:S05]  /*0a20*/  @P0 BRA `(.L_x_21) ;  /* 0x0000000400000947 */ /* 0x000fea0003800000 */
[----:B------:R-:W-:Y:S02]  /*0a30*/  ISETP.GE.AND P0, PT, R12, RZ, PT ;  /* 0x000000ff0c00720c */ /* 0x000fe40003f06270 */
[----:B------:R-:W-:-:S11]  /*0a40*/  ISETP.GE.AND P1, PT, R13, RZ, PT ;  /* 0x000000ff0d00720c */ /* 0x000fd60003f26270 */
[----:B------:R-:W-:Y:S01]  /*0a50*/  @P0 MOV R11, RZ ;  /* 0x000000ff000b0202 */ /* 0x000fe20000000f00 */
[----:B------:R-:W-:Y:S02]  /*0a60*/  @!P0 IMAD.MOV.U32 R11, RZ, RZ, -0x40 ;  /* 0xffffffc0ff0b8424 */ /* 0x000fe400078e00ff */
[----:B------:R-:W-:Y:S01]  /*0a70*/  @!P0 FFMA R3, R3, 1.84467440737095516160e+19, RZ ;  /* 0x5f80000003038823 */ /* 0x000fe200000000ff */
[----:B------:R-:W-:Y:S01]  /*0a80*/  @!P1 FFMA R4, R4, 1.84467440737095516160e+19, RZ ;  /* 0x5f80000004049823 */ /* 0x000fe200000000ff */
[----:B------:R-:W-:-:S07]  /*0a90*/  @!P1 VIADD R11, R11, 0x40 ;  /* 0x000000400b0b9836 */ /* 0x000fce0000000000 */
.L_x_17:
[----:B------:R-:W-:Y:S01]  /*0aa0*/  LEA R13, R9, 0xc0800000, 0x17 ;  /* 0xc0800000090d7811 */ /* 0x000fe200078eb8ff */
[----:B------:R-:W-:Y:S01]  /*0ab0*/  VIADD R14, R14, 0xffffff81 ;  /* 0xffffff810e0e7836 */ /* 0x000fe20000000000 */
[----:B------:R-:W-:Y:S02]  /*0ac0*/  BSSY.RECONVERGENT B4, `(.L_x_22) ;  /* 0x0000035000047945 */ /* 0x000fe40003800200 */
[----:B------:R-:W-:Y:S01]  /*0ad0*/  IADD3 R15, PT, PT, -R13, R4, RZ ;  /* 0x000000040d0f7210 */ /* 0x000fe20007ffe1ff */
[C---:B------:R-:W-:Y:S01]  /*0ae0*/  IMAD R3, R14.reuse, -0x800000, R3 ;  /* 0xff8000000e037824 */ /* 0x040fe200078e0203 */
[----:B------:R-:W-:Y:S02]  /*0af0*/  IADD3 R14, PT, PT, R14, 0x7f, -R9 ;  /* 0x0000007f0e0e7810 */ /* 0x000fe40007ffe809 */
[----:B------:R-:W0:Y:S01]  /*0b00*/  MUFU.RCP R4, R15 ;  /* 0x0000000f00047308 */ /* 0x000e220000001000 */
[----:B------:R-:W-:Y:S02]  /*0b10*/  FADD.FTZ R12, -R15, -RZ ;  /* 0x800000ff0f0c7221 */ /* 0x000fe40000010100 */
[----:B------:R-:W-:-:S02]  /*0b20*/  IMAD.IADD R14, R14, 0x1, R11 ;  /* 0x000000010e0e7824 */ /* 0x000fc400078e020b */
[----:B0-----:R-:W-:-:S04]  /*0b30*/  FFMA R13, R4, R12, 1 ;  /* 0x3f800000040d7423 */ /* 0x001fc8000000000c */
[----:B------:R-:W-:-:S04]  /*0b40*/  FFMA R4, R4, R13, R4 ;  /* 0x0000000d04047223 */ /* 0x000fc80000000004 */
[----:B------:R-:W-:-:S04]  /*0b50*/  FFMA R13, R3, R4, RZ ;  /* 0x00000004030d7223 */ /* 0x000fc800000000ff */
[----:B------:R-:W-:-:S04]  /*0b60*/  FFMA R16, R12, R13, R3 ;  /* 0x0000000d0c107223 */ /* 0x000fc80000000003 */
[----:B------:R-:W-:-:S04]  /*0b70*/  FFMA R13, R4, R16, R13 ;  /* 0x00000010040d7223 */ /* 0x000fc8000000000d */
[----:B------:R-:W-:-:S04]  /*0b80*/  FFMA R12, R12, R13, R3 ;  /* 0x0000000d0c0c7223 */ /* 0x000fc80000000003 */
[----:B------:R-:W-:-:S05]  /*0b90*/  FFMA R3, R4, R12, R13 ;  /* 0x0000000c04037223 */ /* 0x000fca000000000d */
[----:B------:R-:W-:-:S04]  /*0ba0*/  SHF.R.U32.HI R9, RZ, 0x17, R3 ;  /* 0x00000017ff097819 */ /* 0x000fc80000011603 */
[----:B------:R-:W-:-:S04]  /*0bb0*/  LOP3.LUT R9, R9, 0xff, RZ, 0xc0, !PT ;  /* 0x000000ff09097812 */ /* 0x000fc800078ec0ff */
[----:B------:R-:W-:-:S05]  /*0bc0*/  IADD3 R15, PT, PT, R9, R14, RZ ;  /* 0x0000000e090f7210 */ /* 0x000fca0007ffe0ff */
[----:B------:R-:W-:-:S05]  /*0bd0*/  VIADD R9, R15, 0xffffffff ;  /* 0xffffffff0f097836 */ /* 0x000fca0000000000 */
[----:B------:R-:W-:-:S13]  /*0be0*/  ISETP.GE.U32.AND P0, PT, R9, 0xfe, PT ;  /* 0x000000fe0900780c */ /* 0x000fda0003f06070 */
[----:B------:R-:W-:Y:S05]  /*0bf0*/  @!P0 BRA `(.L_x_23) ;  /* 0x0000000000808947 */ /* 0x000fea0003800000 */
[----:B------:R-:W-:-:S13]  /*0c00*/  ISETP.GT.AND P0, PT, R15, 0xfe, PT ;  /* 0x000000fe0f00780c */ /* 0x000fda0003f04270 */
[----:B------:R-:W-:Y:S05]  /*0c10*/  @P0 BRA `(.L_x_24) ;  /* 0x00000000006c0947 */ /* 0x000fea0003800000 */
[----:B------:R-:W-:-:S13]  /*0c20*/  ISETP.GE.AND P0, PT, R15, 0x1, PT ;  /* 0x000000010f00780c */ /* 0x000fda0003f06270 */
[----:B------:R-:W-:Y:S05]  /*0c30*/  @P0 BRA `(.L_x_25) ;  /* 0x0000000000740947 */ /* 0x000fea0003800000 */
[----:B------:R-:W-:Y:S02]  /*0c40*/  ISETP.GE.AND P0, PT, R15, -0x18, PT ;  /* 0xffffffe80f00780c */ /* 0x000fe40003f06270 */
[----:B------:R-:W-:-:S11]  /*0c50*/  LOP3.LUT R3, R3, 0x80000000, RZ, 0xc0, !PT ;  /* 0x8000000003037812 */ /* 0x000fd600078ec0ff */
[----:B------:R-:W-:Y:S05]  /*0c60*/  @!P0 BRA `(.L_x_25) ;  /* 0x0000000000688947 */ /* 0x000fea0003800000 */
[CCC-:B------:R-:W-:Y:S01]  /*0c70*/  FFMA.RZ R9, R4.reuse, R12.reuse, R13.reuse ;  /* 0x0000000c04097223 */ /* 0x1c0fe2000000c00d */
[C---:B------:R-:W-:Y:S02]  /*0c80*/  ISETP.NE.AND P3, PT, R15.reuse, RZ, PT ;  /* 0x000000ff0f00720c */ /* 0x040fe40003f65270 */
[----:B------:R-:W-:Y:S02]  /*0c90*/  ISETP.NE.AND P1, PT, R15, RZ, PT ;  /* 0x000000ff0f00720c */ /* 0x000fe40003f25270 */
[----:B------:R-:W-:Y:S01]  /*0ca0*/  LOP3.LUT R11, R9, 0x7fffff, RZ, 0xc0, !PT ;  /* 0x007fffff090b7812 */ /* 0x000fe200078ec0ff */
[CCC-:B------:R-:W-:Y:S01]  /*0cb0*/  FFMA.RP R9, R4.reuse, R12.reuse, R13.reuse ;  /* 0x0000000c04097223 */ /* 0x1c0fe2000000800d */
[----:B------:R-:W-:Y:S01]  /*0cc0*/  FFMA.RM R4, R4, R12, R13 ;  /* 0x0000000c04047223 */ /* 0x000fe2000000400d */
[----:B------:R-:W-:Y:S01]  /*0cd0*/  VIADD R12, R15, 0x20 ;  /* 0x000000200f0c7836 */ /* 0x000fe20000000000 */
[----:B------:R-:W-:Y:S02]  /*0ce0*/  LOP3.LUT R11, R11, 0x800000, RZ, 0xfc, !PT ;  /* 0x008000000b0b7812 */ /* 0x000fe400078efcff */
[----:B------:R-:W-:-:S02]  /*0cf0*/  IADD3 R13, PT, PT, -R15, RZ, RZ ;  /* 0x000000ff0f0d7210 */ /* 0x000fc40007ffe1ff */
[----:B------:R-:W-:Y:S02]  /*0d00*/  SHF.L.U32 R12, R11, R12, RZ ;  /* 0x0000000c0b0c7219 */ /* 0x000fe400000006ff */
[----:B------:R-:W-:Y:S02]  /*0d10*/  FSETP.NEU.FTZ.AND P0, PT, R9, R4, PT ;  /* 0x000000040900720b */ /* 0x000fe40003f1d000 */
[----:B------:R-:W-:Y:S02]  /*0d20*/  SEL R4, R13, RZ, P3 ;  /* 0x000000ff0d047207 */ /* 0x000fe40001800000 */
[----:B------:R-:W-:Y:S02]  /*0d30*/  ISETP.NE.AND P1, PT, R12, RZ, P1 ;  /* 0x000000ff0c00720c */ /* 0x000fe40000f25270 */
[----:B------:R-:W-:Y:S02]  /*0d40*/  SHF.R.U32.HI R4, RZ, R4, R11 ;  /* 0x00000004ff047219 */ /* 0x000fe4000001160b */
[----:B------:R-:W-:-:S02]  /*0d50*/  PLOP3.LUT P0, PT, P0, P1, PT, 0xf8, 0x8f ;  /* 0x00000000008f781c */ /* 0x000fc40000703f70 */
[----:B------:R-:W-:Y:S02]  /*0d60*/  SHF.R.U32.HI R12, RZ, 0x1, R4 ;  /* 0x00000001ff0c7819 */ /* 0x000fe40000011604 */
[----:B------:R-:W-:-:S04]  /*0d70*/  SEL R9, RZ, 0x1, !P0 ;  /* 0x00000001ff097807 */ /* 0x000fc80004000000 */
[----:B------:R-:W-:-:S04]  /*0d80*/  LOP3.LUT R9, R9, 0x1, R12, 0xf8, !PT ;  /* 0x0000000109097812 */ /* 0x000fc800078ef80c */
[----:B------:R-:W-:-:S05]  /*0d90*/  LOP3.LUT R9, R9, R4, RZ, 0xc0, !PT ;  /* 0x0000000409097212 */ /* 0x000fca00078ec0ff */
[----:B------:R-:W-:-:S05]  /*0da0*/  IMAD.IADD R12, R12, 0x1, R9 ;  /* 0x000000010c0c7824 */ /* 0x000fca00078e0209 */
[----:B------:R-:W-:Y:S01]  /*0db0*/  LOP3.LUT R3, R12, R3, RZ, 0xfc, !PT ;  /* 0x000000030c037212 */ /* 0x000fe200078efcff */
[----:B------:R-:W-:Y:S06]  /*0dc0*/  BRA `(.L_x_25) ;  /* 0x0000000000107947 */ /* 0x000fec0003800000 */
.L_x_24:
[----:B------:R-:W-:-:S04]  /*0dd0*/  LOP3.LUT R3, R3, 0x80000000, RZ, 0xc0, !PT ;  /* 0x8000000003037812 */ /* 0x000fc800078ec0ff */
[----:B------:R-:W-:Y:S01]  /*0de0*/  LOP3.LUT R3, R3, 0x7f800000, RZ, 0xfc, !PT ;  /* 0x7f80000003037812 */ /* 0x000fe200078efcff */
[----:B------:R-:W-:Y:S06]  /*0df0*/  BRA `(.L_x_25) ;  /* 0x0000000000047947 */ /* 0x000fec0003800000 */
.L_x_23:
[----:B------:R-:W-:-:S07]  /*0e00*/  IMAD R3, R14, 0x800000, R3 ;  /* 0x008000000e037824 */ /* 0x000fce00078e0203 */
.L_x_25:
[----:B------:R-:W-:Y:S05]  /*0e10*/  BSYNC.RECONVERGENT B4 ;  /* 0x0000000000047941 */ /* 0x000fea0003800200 */
.L_x_22:
[----:B------:R-:W-:Y:S05]  /*0e20*/  BRA `(.L_x_26) ;  /* 0x0000000000207947 */ /* 0x000fea0003800000 */
.L_x_21:
[----:B------:R-:W-:-:S04]  /*0e30*/  LOP3.LUT R3, R4, 0x80000000, R3, 0x48, !PT ;  /* 0x8000000004037812 */ /* 0x000fc800078e4803 */
[----:B------:R-:W-:Y:S01]  /*0e40*/  LOP3.LUT R3, R3, 0x7f800000, RZ, 0xfc, !PT ;  /* 0x7f80000003037812 */ /* 0x000fe200078efcff */
[----:B------:R-:W-:Y:S06]  /*0e50*/  BRA `(.L_x_26) ;  /* 0x0000000000147947 */ /* 0x000fec0003800000 */
.L_x_20:
[----:B------:R-:W-:Y:S01]  /*0e60*/  LOP3.LUT R3, R4, 0x80000000, R3, 0x48, !PT ;  /* 0x8000000004037812 */ /* 0x000fe200078e4803 */
[----:B------:R-:W-:Y:S06]  /*0e70*/  BRA `(.L_x_26) ;  /* 0x00000000000c7947 */ /* 0x000fec0003800000 */
.L_x_19:
[----:B------:R-:W0:Y:S01]  /*0e80*/  MUFU.RSQ R3, -QNAN ;  /* 0xffc0000000037908 */ /* 0x000e220000001400 */
[----:B------:R-:W-:Y:S05]  /*0e90*/  BRA `(.L_x_26) ;  /* 0x0000000000047947 */ /* 0x000fea0003800000 */
.L_x_18:
[----:B------:R-:W-:-:S07]  /*0ea0*/  FADD.FTZ R3, R3, R4 ;  /* 0x0000000403037221 */ /* 0x000fce0000010000 */
.L_x_26:
[----:B------:R-:W-:Y:S05]  /*0eb0*/  BSYNC.RECONVERGENT B3 ;  /* 0x0000000000037941 */ /* 0x000fea0003800200 */
.L_x_16:
[----:B------:R-:W-:Y:S01]  /*0ec0*/  IMAD.MOV.U32 R9, RZ, RZ, 0x0 ;  /* 0x00000000ff097424 */ /* 0x000fe200078e00ff */
[----:B0-----:R-:W-:-:S03]  /*0ed0*/  MOV R4, R3 ;  /* 0x0000000300047202 */ /* 0x001fc60000000f00 */
[----:B------:R-:W-:Y:S05]  /*0ee0*/  RET.REL.NODEC R8 `(_Z7leibnizPfii) ;  /* 0xfffffff008447950 */ /* 0x000fea0003c3ffff */
.L_x_27:
[----:B------:R-:W-:-:S00]  /*0ef0*/  BRA `(.L_x_27) ;  /* 0xfffffffc00fc7947 */ /* 0x000fc0000383ffff */
[----:B------:R-:W-:-:S00]  /*0f00*/  NOP ;  /* 0x0000000000007918 */ /* 0x000fc00000000000 */
[----:B------:R-:W-:-:S00]  /*0f10*/  NOP ;  /* 0x0000000000007918 */ /* 0x000fc00000000000 */
[----:B------:R-:W-:-:S00]  /*0f20*/  NOP ;  /* 0x0000000000007918 */ /* 0x000fc00000000000 */
[----:B------:R-:W-:-:S00]  /*0f30*/  NOP ;  /* 0x0000000000007918 */ /* 0x000fc00000000000 */
[----:B------:R-:W-:-:S00]  /*0f40*/  NOP ;  /* 0x0000000000007918 */ /* 0x000fc00000000000 */
[----:B------:R-:W-:-:S00]  /*0f50*/  NOP ;  /* 0x0000000000007918 */ /* 0x000fc00000000000 */
[----:B------:R-:W-:-:S00]  /*0f60*/  NOP ;  /* 0x0000000000007918 */ /* 0x000fc00000000000 */
[----:B------:R-:W-:-:S00]  /*0f70*/  NOP ;  /* 0x0000000000007918 */ /* 0x000fc00000000000 */
.L_x_28:


//--------------------- .nv.shared.reserved.0     --------------------------
	.section	.nv.shared.reserved.0,"aw",@nobits
	.weak		__nv_reservedSMEM_offset_0_alias
	.size		__nv_reservedSMEM_offset_0_alias, 0, 64
	.other		__nv_reservedSMEM_offset_0_alias,@"STO_CUDA_RESERVED_SHARED STV_DEFAULT"
__nv_reservedSMEM_offset_0_alias:
	.zero		0
	.zero		64


//--------------------- .nv.constant0._Z7leibnizPfii --------------------------
	.section	.nv.constant0._Z7leibnizPfii,"a",@progbits
	.sectionflags	@""
	.align	4
.nv.constant0._Z7leibnizPfii:
	.zero		912


//--------------------- SYMBOLS --------------------------

	.type		.nv.reservedSmem.offset0,@object
	.size		.nv.reservedSmem.offset0,0x4
